//
// Generated by NVIDIA NVVM Compiler
//
// Compiler Build ID: CL-36424714
// Cuda compilation tools, release 13.0, V13.0.88
// Based on NVVM 20.0.0
//

.version 9.0
.target sm_100
.address_size 64

	// .globl	_Z5sievePbllll

.visible .entry _Z5sievePbllll(
	.param .u64 .ptr .align 1 _Z5sievePbllll_param_0,
	.param .u64 _Z5sievePbllll_param_1,
	.param .u64 _Z5sievePbllll_param_2,
	.param .u64 _Z5sievePbllll_param_3,
	.param .u64 _Z5sievePbllll_param_4
)
{
	.reg .pred 	%p<2>;
	.reg .b16 	%rs<2>;
	.reg .b32 	%r<5>;
	.reg .b64 	%rd<9>;

	ld.param.u64 	%rd2, [_Z5sievePbllll_param_0];
	ld.param.u64 	%rd3, [_Z5sievePbllll_param_1];
	ld.param.u64 	%rd4, [_Z5sievePbllll_param_3];
	ld.param.u64 	%rd5, [_Z5sievePbllll_param_4];
	mov.u32 	%r1, %ctaid.x;
	mov.u32 	%r2, %ntid.x;
	mov.u32 	%r3, %tid.x;
	mad.lo.s32 	%r4, %r1, %r2, %r3;
	cvt.u64.u32 	%rd6, %r4;
	mad.lo.s64 	%rd1, %rd4, %rd6, %rd3;
	setp.gt.s64 	%p1, %rd1, %rd5;
	@%p1 bra 	$L__BB0_2;
	cvta.to.global.u64 	%rd7, %rd2;
	add.s64 	%rd8, %rd7, %rd1;
	mov.b16 	%rs1, 1;
	st.global.u8 	[%rd8], %rs1;
$L__BB0_2:
	ret;

}


// ===== COMPILED SASS (sm_100) =====

	.target	sm_100

	.elftype	@"ET_EXEC"


//--------------------- .note.nv.tkinfo           --------------------------
	.section	.note.nv.tkinfo,"",@"SHT_NOTE"
	.sectionflags	@"SHF_NOTE_NV_TKINFO"
	.tkinfo
        /*0018*/ 	.word	0x00000002
        /*0030*/ 	.string	""
        /*0030*/ 	.string	"ptxas"
        /*0030*/ 	.string	"Cuda compilation tools, release 13.0, V13.0.88"
        /*0030*/ 	.string	"Build cuda_13.0.r13.0/compiler.36424714_0"
        /*0030*/ 	.string	"-arch sm_100 -m 64 "



//--------------------- .note.nv.cuinfo           --------------------------
	.section	.note.nv.cuinfo,"",@"SHT_NOTE"
	.sectionflags	@"SHF_NOTE_NV_CUINFO"
        /*0018*/ 	.short	0x0002
        /*001a*/ 	.short	0x0064
        /*001c*/ 	.short	0x0082
	.zero		2


//--------------------- .nv.info                  --------------------------
	.section	.nv.info,"",@"SHT_CUDA_INFO"
	.align	4


	//----- nvinfo : EIATTR_REGCOUNT
	.align		4
        /*0000*/ 	.byte	0x04, 0x2f
        /*0002*/ 	.short	(.L_1 - .L_0)
	.align		4
.L_0:
        /*0004*/ 	.word	index@(_Z5sievePbllll)
        /*0008*/ 	.word	0x00000008


	//----- nvinfo : EIATTR_FRAME_SIZE
	.align		4
.L_1:
        /*000c*/ 	.byte	0x04, 0x11
        /*000e*/ 	.short	(.L_3 - .L_2)
	.align		4
.L_2:
        /*0010*/ 	.word	index@(_Z5sievePbllll)
        /*0014*/ 	.word	0x00000000


	//----- nvinfo : EIATTR_MIN_STACK_SIZE
	.align		4
.L_3:
        /*0018*/ 	.byte	0x04, 0x12
        /*001a*/ 	.short	(.L_5 - .L_4)
	.align		4
.L_4:
        /*001c*/ 	.word	index@(_Z5sievePbllll)
        /*0020*/ 	.word	0x00000000
.L_5:


//--------------------- .nv.compat                --------------------------
	.section	.nv.compat,"",@"SHT_CUDA_COMPAT_INFO"
	.align	4
        /*0000*/ 	.byte	0x02, 0x09, 0x00, 0x00, 0x02, 0x02, 0x01, 0x00, 0x02, 0x05, 0x05, 0x00, 0x03, 0x07, 0x01, 0x01
        /*0010*/ 	.byte	0x02, 0x03, 0x00, 0x00, 0x02, 0x06, 0x01, 0x00, 0x04, 0x0b, 0x08, 0x00, 0x09, 0x00, 0x00, 0x00
        /*0020*/ 	.byte	0x00, 0x00, 0x00, 0x00


//--------------------- .nv.info._Z5sievePbllll   --------------------------
	.section	.nv.info._Z5sievePbllll,"",@"SHT_CUDA_INFO"
	.sectionflags	@""
	.align	4


	//----- nvinfo : EIATTR_CUDA_API_VERSION
	.align		4
        /*0000*/ 	.byte	0x04, 0x37
        /*0002*/ 	.short	(.L_7 - .L_6)
.L_6:
        /*0004*/ 	.word	0x00000082


	//----- nvinfo : EIATTR_KPARAM_INFO
	.align		4
.L_7:
        /*0008*/ 	.byte	0x04, 0x17
        /*000a*/ 	.short	(.L_9 - .L_8)
.L_8:
        /*000c*/ 	.word	0x00000000
        /*0010*/ 	.short	0x0004
        /*0012*/ 	.short	0x0020
        /*0014*/ 	.byte	0x00, 0xf0, 0x21, 0x00


	//----- nvinfo : EIATTR_KPARAM_INFO
	.align		4
.L_9:
        /*0018*/ 	.byte	0x04, 0x17
        /*001a*/ 	.short	(.L_11 - .L_10)
.L_10:
        /*001c*/ 	.word	0x00000000
        /*0020*/ 	.short	0x0003
        /*0022*/ 	.short	0x0018
        /*0024*/ 	.byte	0x00, 0xf0, 0x21, 0x00


	//----- nvinfo : EIATTR_KPARAM_INFO
	.align		4
.L_11:
        /*0028*/ 	.byte	0x04, 0x17
        /*002a*/ 	.short	(.L_13 - .L_12)
.L_12:
        /*002c*/ 	.word	0x00000000
        /*0030*/ 	.short	0x0002
        /*0032*/ 	.short	0x0010
        /*0034*/ 	.byte	0x00, 0xf0, 0x21, 0x00


	//----- nvinfo : EIATTR_KPARAM_INFO
	.align		4
.L_13:
        /*0038*/ 	.byte	0x04, 0x17
        /*003a*/ 	.short	(.L_15 - .L_14)
.L_14:
        /*003c*/ 	.word	0x00000000
        /*0040*/ 	.short	0x0001
        /*0042*/ 	.short	0x0008
        /*0044*/ 	.byte	0x00, 0xf0, 0x21, 0x00


	//----- nvinfo : EIATTR_KPARAM_INFO
	.align		4
.L_15:
        /*0048*/ 	.byte	0x04, 0x17
        /*004a*/ 	.short	(.L_17 - .L_16)
.L_16:
        /*004c*/ 	.word	0x00000000
        /*0050*/ 	.short	0x0000
        /*0052*/ 	.short	0x0000
        /*0054*/ 	.byte	0x00, 0xf5, 0x21, 0x00


	//----- nvinfo : EIATTR_SPARSE_MMA_MASK
	.align		4
.L_17:
        /*0058*/ 	.byte	0x03, 0x50
        /*005a*/ 	.short	0x0000


	//----- nvinfo : EIATTR_MAXREG_COUNT
	.align		4
        /*005c*/ 	.byte	0x03, 0x1b
        /*005e*/ 	.short	0x00ff


	//----- nvinfo : EIATTR_MERCURY_ISA_VERSION
	.align		4
        /*0060*/ 	.byte	0x03, 0x5f
        /*0062*/ 	.short	0x0101


	//----- nvinfo : EIATTR_VRC_CTA_INIT_COUNT
	.align		4
        /*0064*/ 	.byte	0x02, 0x4a
	.zero		1
	.zero		1


	//----- nvinfo : EIATTR_EXIT_INSTR_OFFSETS
	.align		4
        /*0068*/ 	.byte	0x04, 0x1c
        /*006a*/ 	.short	(.L_19 - .L_18)


	//   ....[0]....
.L_18:
        /*006c*/ 	.word	0x000000c0


	//   ....[1]....
        /*0070*/ 	.word	0x00000130


	//----- nvinfo : EIATTR_CBANK_PARAM_SIZE
	.align		4
.L_19:
        /*0074*/ 	.byte	0x03, 0x19
        /*0076*/ 	.short	0x0028


	//----- nvinfo : EIATTR_PARAM_CBANK
	.align		4
        /*0078*/ 	.byte	0x04, 0x0a
        /*007a*/ 	.short	(.L_21 - .L_20)
	.align		4
.L_20:
        /*007c*/ 	.word	index@(.nv.constant0._Z5sievePbllll)
        /*0080*/ 	.short	0x0380
        /*0082*/ 	.short	0x0028


	//----- nvinfo : EIATTR_SW_WAR
	.align		4
.L_21:
        /*0084*/ 	.byte	0x04, 0x36
        /*0086*/ 	.short	(.L_23 - .L_22)
.L_22:
        /*0088*/ 	.word	0x00000008
.L_23:


//--------------------- .nv.callgraph             --------------------------
	.section	.nv.callgraph,"",@"SHT_CUDA_CALLGRAPH"
	.align	4
	.sectionentsize	8
	.align		4
        /*0000*/ 	.word	0x00000000
	.align		4
        /*0004*/ 	.word	0xffffffff
	.align		4
        /*0008*/ 	.word	0x00000000
	.align		4
        /*000c*/ 	.word	0xfffffffe
	.align		4
        /*0010*/ 	.word	0x00000000
	.align		4
        /*0014*/ 	.word	0xfffffffd
	.align		4
        /*0018*/ 	.word	0x00000000
	.align		4
        /*001c*/ 	.word	0xfffffffc


//--------------------- .text._Z5sievePbllll      --------------------------
	.section	.text._Z5sievePbllll,"ax",@progbits
	.align	128
        .global         _Z5sievePbllll
        .type           _Z5sievePbllll,@function
        .size           _Z5sievePbllll,(.L_x_1 - _Z5sievePbllll)
        .other          _Z5sievePbllll,@"STO_CUDA_ENTRY STV_DEFAULT"
_Z5sievePbllll:
.text._Z5sievePbllll:
[----:B------:R-:W-:Y:S01]  /*0000*/  LDC R1, c[0x0][0x37c] ;  /* 0x0000df00ff017b82 */ /* 0x000fe20000000800 */
[----:B------:R-:W0:Y:S07]  /*0010*/  S2R R0, SR_TID.X ;  /* 0x0000000000007919 */ /* 0x000e2e0000002100 */
[----:B------:R-:W0:Y:S01]  /*0020*/  S2UR UR4, SR_CTAID.X ;  /* 0x00000000000479c3 */ /* 0x000e220000002500 */
[----:B------:R-:W1:Y:S01]  /*0030*/  LDCU.64 UR6, c[0x0][0x398] ;  /* 0x00007300ff0677ac */ /* 0x000e620008000a00 */
[----:B------:R-:W2:Y:S06]  /*0040*/  LDCU.64 UR8, c[0x0][0x3a0] ;  /* 0x00007400ff0877ac */ /* 0x000eac0008000a00 */
[----:B------:R-:W0:Y:S08]  /*0050*/  LDC R5, c[0x0][0x360] ;  /* 0x0000d800ff057b82 */ /* 0x000e300000000800 */
[----:B------:R-:W1:Y:S01]  /*0060*/  LDC.64 R2, c[0x0][0x388] ;  /* 0x0000e200ff027b82 */ /* 0x000e620000000a00 */
[----:B0-----:R-:W-:-:S04]  /*0070*/  IMAD R5, R5, UR4, R0 ;  /* 0x0000000405057c24 */ /* 0x001fc8000f8e0200 */
[----:B-1----:R-:W-:-:S04]  /*0080*/  IMAD.WIDE.U32 R2, R5, UR6, R2 ;  /* 0x0000000605027c25 */ /* 0x002fc8000f8e0002 */
[----:B------:R-:W-:Y:S01]  /*0090*/  IMAD R5, R5, UR7, R3 ;  /* 0x0000000705057c24 */ /* 0x000fe2000f8e0203 */
[----:B--2---:R-:W-:-:S04]  /*00a0*/  ISETP.GT.U32.AND P0, PT, R2, UR8, PT ;  /* 0x0000000802007c0c */ /* 0x004fc8000bf04070 */
[----:B------:R-:W-:-:S13]  /*00b0*/  ISETP.GT.AND.EX P0, PT, R5, UR9, PT, P0 ;  /* 0x0000000905007c0c */ /* 0x000fda000bf04300 */
[----:B------:R-:W-:Y:S05]  /*00c0*/  @P0 EXIT ;  /* 0x000000000000094d */ /* 0x000fea0003800000 */
[----:B------:R-:W0:Y:S01]  /*00d0*/  LDCU.64 UR6, c[0x0][0x380] ;  /* 0x00007000ff0677ac */ /* 0x000e220008000a00 */
[----:B------:R-:W-:Y:S01]  /*00e0*/  HFMA2 R0, -RZ, RZ, 0, 5.9604644775390625e-08 ;  /* 0x00000001ff007431 */ /* 0x000fe200000001ff */
[----:B------:R-:W1:Y:S01]  /*00f0*/  LDCU.64 UR4, c[0x0][0x358] ;  /* 0x00006b00ff0477ac */ /* 0x000e620008000a00 */
[----:B0-----:R-:W-:-:S04]  /*0100*/  IADD3 R2, P0, PT, R2, UR6, RZ ;  /* 0x0000000602027c10 */ /* 0x001fc8000ff1e0ff */
[----:B------:R-:W-:-:S05]  /*0110*/  IADD3.X R3, PT, PT, R5, UR7, RZ, P0, !PT ;  /* 0x0000000705037c10 */ /* 0x000fca00087fe4ff */
[----:B-1----:R-:W-:Y:S01]  /*0120*/  STG.E.U8 desc[UR4][R2.64], R0 ;  /* 0x0000000002007986 */ /* 0x002fe2000c101104 */
[----:B------:R-:W-:Y:S05]  /*0130*/  EXIT ;  /* 0x000000000000794d */ /* 0x000fea0003800000 */
.L_x_0:
[----:B------:R-:W-:-:S00]  /*0140*/  BRA `(.L_x_0) ;  /* 0xfffffffc00fc7947 */ /* 0x000fc0000383ffff */
[----:B------:R-:W-:-:S00]  /*0150*/  NOP ;  /* 0x0000000000007918 */ /* 0x000fc00000000000 */
        /* <DEDUP_REMOVED lines=10> */
.L_x_1:


//--------------------- .nv.shared.reserved.0     --------------------------
	.section	.nv.shared.reserved.0,"aw",@nobits
	.weak		__nv_reservedSMEM_offset_0_alias
	.size		__nv_reservedSMEM_offset_0_alias, 0, 64
	.other		__nv_reservedSMEM_offset_0_alias,@"STO_CUDA_RESERVED_SHARED STV_DEFAULT"
__nv_reservedSMEM_offset_0_alias:
	.zero		0
	.zero		64


//--------------------- .nv.constant0._Z5sievePbllll --------------------------
	.section	.nv.constant0._Z5sievePbllll,"a",@progbits
	.sectionflags	@""
	.align	4
.nv.constant0._Z5sievePbllll:
	.zero		936


//--------------------- SYMBOLS --------------------------

	.type		.nv.reservedSmem.offset0,@object
	.size		.nv.reservedSmem.offset0,0x4
